//
// Generated by NVIDIA NVVM Compiler
//
// Compiler Build ID: CL-36424714
// Cuda compilation tools, release 13.0, V13.0.88
// Based on NVVM 20.0.0
//

.version 9.0
.target sm_100
.address_size 64

	// .globl	_Z13reduce_sharedPKfPfi
// _ZZ13reduce_sharedPKfPfiE5sdata has been demoted
// _ZZ19reduce_warp_shufflePKfPfiE9warp_sums has been demoted

.visible .entry _Z13reduce_sharedPKfPfi(
	.param .u64 .ptr .align 1 _Z13reduce_sharedPKfPfi_param_0,
	.param .u64 .ptr .align 1 _Z13reduce_sharedPKfPfi_param_1,
	.param .u32 _Z13reduce_sharedPKfPfi_param_2
)
{
	.reg .pred 	%p<6>;
	.reg .b32 	%r<14>;
	.reg .b32 	%f<9>;
	.reg .b64 	%rd<9>;
	// demoted variable
	.shared .align 4 .b8 _ZZ13reduce_sharedPKfPfiE5sdata[1024];
	ld.param.u64 	%rd1, [_Z13reduce_sharedPKfPfi_param_0];
	ld.param.u64 	%rd2, [_Z13reduce_sharedPKfPfi_param_1];
	ld.param.u32 	%r8, [_Z13reduce_sharedPKfPfi_param_2];
	mov.u32 	%r1, %tid.x;
	mov.u32 	%r2, %ctaid.x;
	mov.u32 	%r13, %ntid.x;
	mad.lo.s32 	%r4, %r2, %r13, %r1;
	setp.ge.s32 	%p1, %r4, %r8;
	mov.f32 	%f8, 0f00000000;
	@%p1 bra 	$L__BB0_2;
	cvta.to.global.u64 	%rd3, %rd1;
	mul.wide.s32 	%rd4, %r4, 4;
	add.s64 	%rd5, %rd3, %rd4;
	ld.global.f32 	%f8, [%rd5];
$L__BB0_2:
	shl.b32 	%r9, %r1, 2;
	mov.u32 	%r10, _ZZ13reduce_sharedPKfPfiE5sdata;
	add.s32 	%r5, %r10, %r9;
	st.shared.f32 	[%r5], %f8;
	bar.sync 	0;
	setp.lt.u32 	%p2, %r13, 2;
	@%p2 bra 	$L__BB0_6;
$L__BB0_3:
	shr.u32 	%r7, %r13, 1;
	setp.ge.u32 	%p3, %r1, %r7;
	@%p3 bra 	$L__BB0_5;
	shl.b32 	%r11, %r7, 2;
	add.s32 	%r12, %r5, %r11;
	ld.shared.f32 	%f4, [%r12];
	ld.shared.f32 	%f5, [%r5];
	add.f32 	%f6, %f4, %f5;
	st.shared.f32 	[%r5], %f6;
$L__BB0_5:
	bar.sync 	0;
	setp.gt.u32 	%p4, %r13, 3;
	mov.u32 	%r13, %r7;
	@%p4 bra 	$L__BB0_3;
$L__BB0_6:
	setp.ne.s32 	%p5, %r1, 0;
	@%p5 bra 	$L__BB0_8;
	ld.shared.f32 	%f7, [_ZZ13reduce_sharedPKfPfiE5sdata];
	cvta.to.global.u64 	%rd6, %rd2;
	mul.wide.u32 	%rd7, %r2, 4;
	add.s64 	%rd8, %rd6, %rd7;
	st.global.f32 	[%rd8], %f7;
$L__BB0_8:
	ret;

}
	// .globl	_Z19reduce_warp_shufflePKfPfi
.visible .entry _Z19reduce_warp_shufflePKfPfi(
	.param .u64 .ptr .align 1 _Z19reduce_warp_shufflePKfPfi_param_0,
	.param .u64 .ptr .align 1 _Z19reduce_warp_shufflePKfPfi_param_1,
	.param .u32 _Z19reduce_warp_shufflePKfPfi_param_2
)
{
	.reg .pred 	%p<16>;
	.reg .b32 	%r<34>;
	.reg .b32 	%f<29>;
	.reg .b64 	%rd<9>;
	// demoted variable
	.shared .align 4 .b8 _ZZ19reduce_warp_shufflePKfPfiE9warp_sums[32];
	ld.param.u64 	%rd1, [_Z19reduce_warp_shufflePKfPfi_param_0];
	ld.param.u64 	%rd2, [_Z19reduce_warp_shufflePKfPfi_param_1];
	ld.param.u32 	%r6, [_Z19reduce_warp_shufflePKfPfi_param_2];
	mov.u32 	%r1, %ctaid.x;
	mov.u32 	%r2, %ntid.x;
	mov.u32 	%r3, %tid.x;
	mad.lo.s32 	%r4, %r1, %r2, %r3;
	setp.ge.s32 	%p1, %r4, %r6;
	mov.f32 	%f27, 0f00000000;
	@%p1 bra 	$L__BB1_2;
	cvta.to.global.u64 	%rd3, %rd1;
	mul.wide.s32 	%rd4, %r4, 4;
	add.s64 	%rd5, %rd3, %rd4;
	ld.global.f32 	%f27, [%rd5];
$L__BB1_2:
	mov.b32 	%r7, %f27;
	shfl.sync.down.b32	%r8|%p2, %r7, 16, 31, -1;
	mov.b32 	%f8, %r8;
	add.f32 	%f9, %f27, %f8;
	mov.b32 	%r9, %f9;
	shfl.sync.down.b32	%r10|%p3, %r9, 8, 31, -1;
	mov.b32 	%f10, %r10;
	add.f32 	%f11, %f9, %f10;
	mov.b32 	%r11, %f11;
	shfl.sync.down.b32	%r12|%p4, %r11, 4, 31, -1;
	mov.b32 	%f12, %r12;
	add.f32 	%f13, %f11, %f12;
	mov.b32 	%r13, %f13;
	shfl.sync.down.b32	%r14|%p5, %r13, 2, 31, -1;
	mov.b32 	%f14, %r14;
	add.f32 	%f15, %f13, %f14;
	mov.b32 	%r15, %f15;
	shfl.sync.down.b32	%r16|%p6, %r15, 1, 31, -1;
	mov.b32 	%f16, %r16;
	add.f32 	%f3, %f15, %f16;
	and.b32  	%r5, %r3, 31;
	setp.ne.s32 	%p7, %r5, 0;
	@%p7 bra 	$L__BB1_4;
	shr.u32 	%r17, %r3, 3;
	mov.u32 	%r18, _ZZ19reduce_warp_shufflePKfPfiE9warp_sums;
	add.s32 	%r19, %r18, %r17;
	st.shared.f32 	[%r19], %f3;
$L__BB1_4:
	bar.sync 	0;
	setp.gt.u32 	%p8, %r3, 31;
	@%p8 bra 	$L__BB1_9;
	shr.u32 	%r20, %r2, 5;
	setp.ge.u32 	%p9, %r5, %r20;
	mov.f32 	%f28, 0f00000000;
	@%p9 bra 	$L__BB1_7;
	shl.b32 	%r21, %r5, 2;
	mov.u32 	%r22, _ZZ19reduce_warp_shufflePKfPfiE9warp_sums;
	add.s32 	%r23, %r22, %r21;
	ld.shared.f32 	%f28, [%r23];
$L__BB1_7:
	mov.b32 	%r24, %f28;
	shfl.sync.down.b32	%r25|%p10, %r24, 16, 31, -1;
	mov.b32 	%f18, %r25;
	add.f32 	%f19, %f28, %f18;
	mov.b32 	%r26, %f19;
	shfl.sync.down.b32	%r27|%p11, %r26, 8, 31, -1;
	mov.b32 	%f20, %r27;
	add.f32 	%f21, %f19, %f20;
	mov.b32 	%r28, %f21;
	shfl.sync.down.b32	%r29|%p12, %r28, 4, 31, -1;
	mov.b32 	%f22, %r29;
	add.f32 	%f23, %f21, %f22;
	mov.b32 	%r30, %f23;
	shfl.sync.down.b32	%r31|%p13, %r30, 2, 31, -1;
	mov.b32 	%f24, %r31;
	add.f32 	%f25, %f23, %f24;
	mov.b32 	%r32, %f25;
	shfl.sync.down.b32	%r33|%p14, %r32, 1, 31, -1;
	mov.b32 	%f26, %r33;
	add.f32 	%f6, %f25, %f26;
	setp.ne.s32 	%p15, %r3, 0;
	@%p15 bra 	$L__BB1_9;
	cvta.to.global.u64 	%rd6, %rd2;
	mul.wide.u32 	%rd7, %r1, 4;
	add.s64 	%rd8, %rd6, %rd7;
	st.global.f32 	[%rd8], %f6;
$L__BB1_9:
	ret;

}


// ===== COMPILED SASS (sm_100) =====

	.target	sm_100

	.elftype	@"ET_EXEC"


//--------------------- .note.nv.tkinfo           --------------------------
	.section	.note.nv.tkinfo,"",@"SHT_NOTE"
	.sectionflags	@"SHF_NOTE_NV_TKINFO"
	.tkinfo
        /*0018*/ 	.word	0x00000002
        /*0030*/ 	.string	""
        /*0030*/ 	.string	"ptxas"
        /*0030*/ 	.string	"Cuda compilation tools, release 13.0, V13.0.88"
        /*0030*/ 	.string	"Build cuda_13.0.r13.0/compiler.36424714_0"
        /*0030*/ 	.string	"-arch sm_100 -m 64 "



//--------------------- .note.nv.cuinfo           --------------------------
	.section	.note.nv.cuinfo,"",@"SHT_NOTE"
	.sectionflags	@"SHF_NOTE_NV_CUINFO"
        /*0018*/ 	.short	0x0002
        /*001a*/ 	.short	0x0064
        /*001c*/ 	.short	0x0082
	.zero		2


//--------------------- .nv.info                  --------------------------
	.section	.nv.info,"",@"SHT_CUDA_INFO"
	.align	4


	//----- nvinfo : EIATTR_REGCOUNT
	.align		4
        /*0000*/ 	.byte	0x04, 0x2f
        /*0002*/ 	.short	(.L_1 - .L_0)
	.align		4
.L_0:
        /*0004*/ 	.word	index@(_Z13reduce_sharedPKfPfi)
        /*0008*/ 	.word	0x0000000b


	//----- nvinfo : EIATTR_FRAME_SIZE
	.align		4
.L_1:
        /*000c*/ 	.byte	0x04, 0x11
        /*000e*/ 	.short	(.L_3 - .L_2)
	.align		4
.L_2:
        /*0010*/ 	.word	index@(_Z13reduce_sharedPKfPfi)
        /*0014*/ 	.word	0x00000000


	//----- nvinfo : EIATTR_REGCOUNT
	.align		4
.L_3:
        /*0018*/ 	.byte	0x04, 0x2f
        /*001a*/ 	.short	(.L_5 - .L_4)
	.align		4
.L_4:
        /*001c*/ 	.word	index@(_Z19reduce_warp_shufflePKfPfi)
        /*0020*/ 	.word	0x0000000e


	//----- nvinfo : EIATTR_FRAME_SIZE
	.align		4
.L_5:
        /*0024*/ 	.byte	0x04, 0x11
        /*0026*/ 	.short	(.L_7 - .L_6)
	.align		4
.L_6:
        /*0028*/ 	.word	index@(_Z19reduce_warp_shufflePKfPfi)
        /*002c*/ 	.word	0x00000000


	//----- nvinfo : EIATTR_MIN_STACK_SIZE
	.align		4
.L_7:
        /*0030*/ 	.byte	0x04, 0x12
        /*0032*/ 	.short	(.L_9 - .L_8)
	.align		4
.L_8:
        /*0034*/ 	.word	index@(_Z19reduce_warp_shufflePKfPfi)
        /*0038*/ 	.word	0x00000000


	//----- nvinfo : EIATTR_MIN_STACK_SIZE
	.align		4
.L_9:
        /*003c*/ 	.byte	0x04, 0x12
        /*003e*/ 	.short	(.L_11 - .L_10)
	.align		4
.L_10:
        /*0040*/ 	.word	index@(_Z13reduce_sharedPKfPfi)
        /*0044*/ 	.word	0x00000000
.L_11:


//--------------------- .nv.compat                --------------------------
	.section	.nv.compat,"",@"SHT_CUDA_COMPAT_INFO"
	.align	4
        /*0000*/ 	.byte	0x02, 0x09, 0x00, 0x00, 0x02, 0x02, 0x01, 0x00, 0x02, 0x05, 0x05, 0x00, 0x03, 0x07, 0x01, 0x01
        /*0010*/ 	.byte	0x02, 0x03, 0x00, 0x00, 0x02, 0x06, 0x01, 0x00, 0x04, 0x0b, 0x08, 0x00, 0x09, 0x00, 0x00, 0x00
        /*0020*/ 	.byte	0x00, 0x00, 0x00, 0x00


//--------------------- .nv.info._Z19reduce_warp_shufflePKfPfi --------------------------
	.section	.nv.info._Z19reduce_warp_shufflePKfPfi,"",@"SHT_CUDA_INFO"
	.sectionflags	@""
	.align	4


	//----- nvinfo : EIATTR_CUDA_API_VERSION
	.align		4
        /*0000*/ 	.byte	0x04, 0x37
        /*0002*/ 	.short	(.L_13 - .L_12)
.L_12:
        /*0004*/ 	.word	0x00000082


	//----- nvinfo : EIATTR_KPARAM_INFO
	.align		4
.L_13:
        /*0008*/ 	.byte	0x04, 0x17
        /*000a*/ 	.short	(.L_15 - .L_14)
.L_14:
        /*000c*/ 	.word	0x00000000
        /*0010*/ 	.short	0x0002
        /*0012*/ 	.short	0x0010
        /*0014*/ 	.byte	0x00, 0xf0, 0x11, 0x00


	//----- nvinfo : EIATTR_KPARAM_INFO
	.align		4
.L_15:
        /*0018*/ 	.byte	0x04, 0x17
        /*001a*/ 	.short	(.L_17 - .L_16)
.L_16:
        /*001c*/ 	.word	0x00000000
        /*0020*/ 	.short	0x0001
        /*0022*/ 	.short	0x0008
        /*0024*/ 	.byte	0x00, 0xf5, 0x21, 0x00


	//----- nvinfo : EIATTR_KPARAM_INFO
	.align		4
.L_17:
        /*0028*/ 	.byte	0x04, 0x17
        /*002a*/ 	.short	(.L_19 - .L_18)
.L_18:
        /*002c*/ 	.word	0x00000000
        /*0030*/ 	.short	0x0000
        /*0032*/ 	.short	0x0000
        /*0034*/ 	.byte	0x00, 0xf5, 0x21, 0x00


	//----- nvinfo : EIATTR_SPARSE_MMA_MASK
	.align		4
.L_19:
        /*0038*/ 	.byte	0x03, 0x50
        /*003a*/ 	.short	0x0000


	//----- nvinfo : EIATTR_MAXREG_COUNT
	.align		4
        /*003c*/ 	.byte	0x03, 0x1b
        /*003e*/ 	.short	0x00ff


	//----- nvinfo : EIATTR_NUM_BARRIERS
	.align		4
        /*0040*/ 	.byte	0x02, 0x4c
        /*0042*/ 	.byte	0x01
	.zero		1


	//----- nvinfo : EIATTR_MERCURY_ISA_VERSION
	.align		4
        /*0044*/ 	.byte	0x03, 0x5f
        /*0046*/ 	.short	0x0101


	//----- nvinfo : EIATTR_COOP_GROUP_MASK_REGIDS
	.align		4
        /*0048*/ 	.byte	0x04, 0x29
        /*004a*/ 	.short	(.L_21 - .L_20)


	//   ....[0]....
.L_20:
        /*004c*/ 	.word	0xffffffff


	//   ....[1]....
        /*0050*/ 	.word	0xffffffff


	//   ....[2]....
        /*0054*/ 	.word	0xffffffff


	//   ....[3]....
        /*0058*/ 	.word	0xffffffff


	//   ....[4]....
        /*005c*/ 	.word	0xffffffff


	//   ....[5]....
        /*0060*/ 	.word	0xffffffff


	//   ....[6]....
        /*0064*/ 	.word	0xffffffff


	//   ....[7]....
        /*0068*/ 	.word	0xffffffff


	//   ....[8]....
        /*006c*/ 	.word	0xffffffff


	//   ....[9]....
        /*0070*/ 	.word	0xffffffff


	//----- nvinfo : EIATTR_COOP_GROUP_INSTR_OFFSETS
	.align		4
.L_21:
        /*0074*/ 	.byte	0x04, 0x28
        /*0076*/ 	.short	(.L_23 - .L_22)


	//   ....[0]....
.L_22:
        /*0078*/ 	.word	0x000000f0


	//   ....[1]....
        /*007c*/ 	.word	0x00000120


	//   ....[2]....
        /*0080*/ 	.word	0x00000160


	//   ....[3]....
        /*0084*/ 	.word	0x00000180


	//   ....[4]....
        /*0088*/ 	.word	0x000001a0


	//   ....[5]....
        /*008c*/ 	.word	0x00000280


	//   ....[6]....
        /*0090*/ 	.word	0x000002a0


	//   ....[7]....
        /*0094*/ 	.word	0x000002c0


	//   ....[8]....
        /*0098*/ 	.word	0x000002e0


	//   ....[9]....
        /*009c*/ 	.word	0x00000300


	//----- nvinfo : EIATTR_VRC_CTA_INIT_COUNT
	.align		4
.L_23:
        /*00a0*/ 	.byte	0x02, 0x4a
	.zero		1
	.zero		1


	//----- nvinfo : EIATTR_EXIT_INSTR_OFFSETS
	.align		4
        /*00a4*/ 	.byte	0x04, 0x1c
        /*00a6*/ 	.short	(.L_25 - .L_24)


	//   ....[0]....
.L_24:
        /*00a8*/ 	.word	0x000001e0


	//   ....[1]....
        /*00ac*/ 	.word	0x00000310


	//   ....[2]....
        /*00b0*/ 	.word	0x00000360


	//----- nvinfo : EIATTR_CBANK_PARAM_SIZE
	.align		4
.L_25:
        /*00b4*/ 	.byte	0x03, 0x19
        /*00b6*/ 	.short	0x0014


	//----- nvinfo : EIATTR_PARAM_CBANK
	.align		4
        /*00b8*/ 	.byte	0x04, 0x0a
        /*00ba*/ 	.short	(.L_27 - .L_26)
	.align		4
.L_26:
        /*00bc*/ 	.word	index@(.nv.constant0._Z19reduce_warp_shufflePKfPfi)
        /*00c0*/ 	.short	0x0380
        /*00c2*/ 	.short	0x0014


	//----- nvinfo : EIATTR_SW_WAR
	.align		4
.L_27:
        /*00c4*/ 	.byte	0x04, 0x36
        /*00c6*/ 	.short	(.L_29 - .L_28)
.L_28:
        /*00c8*/ 	.word	0x00000008
.L_29:


//--------------------- .nv.info._Z13reduce_sharedPKfPfi --------------------------
	.section	.nv.info._Z13reduce_sharedPKfPfi,"",@"SHT_CUDA_INFO"
	.sectionflags	@""
	.align	4


	//----- nvinfo : EIATTR_CUDA_API_VERSION
	.align		4
        /*0000*/ 	.byte	0x04, 0x37
        /*0002*/ 	.short	(.L_31 - .L_30)
.L_30:
        /*0004*/ 	.word	0x00000082


	//----- nvinfo : EIATTR_KPARAM_INFO
	.align		4
.L_31:
        /*0008*/ 	.byte	0x04, 0x17
        /*000a*/ 	.short	(.L_33 - .L_32)
.L_32:
        /*000c*/ 	.word	0x00000000
        /*0010*/ 	.short	0x0002
        /*0012*/ 	.short	0x0010
        /*0014*/ 	.byte	0x00, 0xf0, 0x11, 0x00


	//----- nvinfo : EIATTR_KPARAM_INFO
	.align		4
.L_33:
        /*0018*/ 	.byte	0x04, 0x17
        /*001a*/ 	.short	(.L_35 - .L_34)
.L_34:
        /*001c*/ 	.word	0x00000000
        /*0020*/ 	.short	0x0001
        /*0022*/ 	.short	0x0008
        /*0024*/ 	.byte	0x00, 0xf5, 0x21, 0x00


	//----- nvinfo : EIATTR_KPARAM_INFO
	.align		4
.L_35:
        /*0028*/ 	.byte	0x04, 0x17
        /*002a*/ 	.short	(.L_37 - .L_36)
.L_36:
        /*002c*/ 	.word	0x00000000
        /*0030*/ 	.short	0x0000
        /*0032*/ 	.short	0x0000
        /*0034*/ 	.byte	0x00, 0xf5, 0x21, 0x00


	//----- nvinfo : EIATTR_SPARSE_MMA_MASK
	.align		4
.L_37:
        /*0038*/ 	.byte	0x03, 0x50
        /*003a*/ 	.short	0x0000


	//----- nvinfo : EIATTR_MAXREG_COUNT
	.align		4
        /*003c*/ 	.byte	0x03, 0x1b
        /*003e*/ 	.short	0x00ff


	//----- nvinfo : EIATTR_NUM_BARRIERS
	.align		4
        /*0040*/ 	.byte	0x02, 0x4c
        /*0042*/ 	.byte	0x01
	.zero		1


	//----- nvinfo : EIATTR_MERCURY_ISA_VERSION
	.align		4
        /*0044*/ 	.byte	0x03, 0x5f
        /*0046*/ 	.short	0x0101


	//----- nvinfo : EIATTR_VRC_CTA_INIT_COUNT
	.align		4
        /*0048*/ 	.byte	0x02, 0x4a
	.zero		1
	.zero		1


	//----- nvinfo : EIATTR_EXIT_INSTR_OFFSETS
	.align		4
        /*004c*/ 	.byte	0x04, 0x1c
        /*004e*/ 	.short	(.L_39 - .L_38)


	//   ....[0]....
.L_38:
        /*0050*/ 	.word	0x00000210


	//   ....[1]....
        /*0054*/ 	.word	0x00000290


	//----- nvinfo : EIATTR_CBANK_PARAM_SIZE
	.align		4
.L_39:
        /*0058*/ 	.byte	0x03, 0x19
        /*005a*/ 	.short	0x0014


	//----- nvinfo : EIATTR_PARAM_CBANK
	.align		4
        /*005c*/ 	.byte	0x04, 0x0a
        /*005e*/ 	.short	(.L_41 - .L_40)
	.align		4
.L_40:
        /*0060*/ 	.word	index@(.nv.constant0._Z13reduce_sharedPKfPfi)
        /*0064*/ 	.short	0x0380
        /*0066*/ 	.short	0x0014


	//----- nvinfo : EIATTR_SW_WAR
	.align		4
.L_41:
        /*0068*/ 	.byte	0x04, 0x36
        /*006a*/ 	.short	(.L_43 - .L_42)
.L_42:
        /*006c*/ 	.word	0x00000008
.L_43:


//--------------------- .nv.callgraph             --------------------------
	.section	.nv.callgraph,"",@"SHT_CUDA_CALLGRAPH"
	.align	4
	.sectionentsize	8
	.align		4
        /*0000*/ 	.word	0x00000000
	.align		4
        /*0004*/ 	.word	0xffffffff
	.align		4
        /*0008*/ 	.word	0x00000000
	.align		4
        /*000c*/ 	.word	0xfffffffe
	.align		4
        /*0010*/ 	.word	0x00000000
	.align		4
        /*0014*/ 	.word	0xfffffffd
	.align		4
        /*0018*/ 	.word	0x00000000
	.align		4
        /*001c*/ 	.word	0xfffffffc


//--------------------- .text._Z19reduce_warp_shufflePKfPfi --------------------------
	.section	.text._Z19reduce_warp_shufflePKfPfi,"ax",@progbits
	.align	128
        .global         _Z19reduce_warp_shufflePKfPfi
        .type           _Z19reduce_warp_shufflePKfPfi,@function
        .size           _Z19reduce_warp_shufflePKfPfi,(.L_x_4 - _Z19reduce_warp_shufflePKfPfi)
        .other          _Z19reduce_warp_shufflePKfPfi,@"STO_CUDA_ENTRY STV_DEFAULT"
_Z19reduce_warp_shufflePKfPfi:
.text._Z19reduce_warp_shufflePKfPfi:
[----:B------:R-:W-:Y:S01]  /*0000*/  LDC R1, c[0x0][0x37c] ;  /* 0x0000df00ff017b82 */ /* 0x000fe20000000800 */
[----:B------:R-:W0:Y:S01]  /*0010*/  S2R R3, SR_TID.X ;  /* 0x0000000000037919 */ /* 0x000e220000002100 */
[----:B------:R-:W0:Y:S01]  /*0020*/  LDCU UR5, c[0x0][0x360] ;  /* 0x00006c00ff0577ac */ /* 0x000e220008000800 */
[----:B------:R-:W-:Y:S01]  /*0030*/  HFMA2 R2, -RZ, RZ, 0, 0 ;  /* 0x00000000ff027431 */ /* 0x000fe200000001ff */
[----:B------:R-:W0:Y:S01]  /*0040*/  S2R R0, SR_CTAID.X ;  /* 0x0000000000007919 */ /* 0x000e220000002500 */
[----:B------:R-:W1:Y:S01]  /*0050*/  LDCU UR4, c[0x0][0x390] ;  /* 0x00007200ff0477ac */ /* 0x000e620008000800 */
[----:B------:R-:W2:Y:S01]  /*0060*/  LDCU.64 UR6, c[0x0][0x358] ;  /* 0x00006b00ff0677ac */ /* 0x000ea20008000a00 */
[----:B0-----:R-:W-:-:S05]  /*0070*/  IMAD R7, R0, UR5, R3 ;  /* 0x0000000500077c24 */ /* 0x001fca000f8e0203 */
[----:B-1----:R-:W-:-:S13]  /*0080*/  ISETP.GE.AND P0, PT, R7, UR4, PT ;  /* 0x0000000407007c0c */ /* 0x002fda000bf06270 */
[----:B------:R-:W0:Y:S02]  /*0090*/  @!P0 LDC.64 R4, c[0x0][0x380] ;  /* 0x0000e000ff048b82 */ /* 0x000e240000000a00 */
[----:B0-----:R-:W-:-:S05]  /*00a0*/  @!P0 IMAD.WIDE R4, R7, 0x4, R4 ;  /* 0x0000000407048825 */ /* 0x001fca00078e0204 */
[----:B--2---:R-:W2:Y:S01]  /*00b0*/  @!P0 LDG.E R2, desc[UR6][R4.64] ;  /* 0x0000000604028981 */ /* 0x004ea2000c1e1900 */
[C---:B------:R-:W-:Y:S02]  /*00c0*/  LOP3.LUT P0, R10, R3.reuse, 0x1f, RZ, 0xc0, !PT ;  /* 0x0000001f030a7812 */ /* 0x040fe4000780c0ff */
[----:B------:R-:W-:-:S11]  /*00d0*/  ISETP.GT.U32.AND P1, PT, R3, 0x1f, PT ;  /* 0x0000001f0300780c */ /* 0x000fd60003f24070 */
[----:B------:R-:W0:Y:S01]  /*00e0*/  @!P0 S2R R11, SR_CgaCtaId ;  /* 0x00000000000b8919 */ /* 0x000e220000008800 */
[----:B--2---:R-:W1:Y:S02]  /*00f0*/  SHFL.DOWN PT, R7, R2, 0x10, 0x1f ;  /* 0x0a001f0002077f89 */ /* 0x004e6400000e0000 */
[----:B-1----:R-:W-:Y:S01]  /*0100*/  FADD R7, R7, R2 ;  /* 0x0000000207077221 */ /* 0x002fe20000000000 */
[----:B------:R-:W-:-:S04]  /*0110*/  @!P0 MOV R2, 0x400 ;  /* 0x0000040000028802 */ /* 0x000fc80000000f00 */
[----:B------:R-:W1:Y:S01]  /*0120*/  SHFL.DOWN PT, R6, R7, 0x8, 0x1f ;  /* 0x09001f0007067f89 */ /* 0x000e6200000e0000 */
[----:B0-----:R-:W-:-:S04]  /*0130*/  @!P0 LEA R2, R11, R2, 0x18 ;  /* 0x000000020b028211 */ /* 0x001fc800078ec0ff */
[----:B------:R-:W-:Y:S01]  /*0140*/  @!P0 LEA.HI R2, R3, R2, RZ, 0x1d ;  /* 0x0000000203028211 */ /* 0x000fe200078fe8ff */
[----:B-1----:R-:W-:-:S05]  /*0150*/  FADD R6, R7, R6 ;  /* 0x0000000607067221 */ /* 0x002fca0000000000 */
[----:B------:R-:W0:Y:S02]  /*0160*/  SHFL.DOWN PT, R9, R6, 0x4, 0x1f ;  /* 0x08801f0006097f89 */ /* 0x000e2400000e0000 */
[----:B0-----:R-:W-:-:S05]  /*0170*/  FADD R9, R6, R9 ;  /* 0x0000000906097221 */ /* 0x001fca0000000000 */
[----:B------:R-:W0:Y:S02]  /*0180*/  SHFL.DOWN PT, R8, R9, 0x2, 0x1f ;  /* 0x08401f0009087f89 */ /* 0x000e2400000e0000 */
[----:B0-----:R-:W-:-:S05]  /*0190*/  FADD R8, R9, R8 ;  /* 0x0000000809087221 */ /* 0x001fca0000000000 */
[----:B------:R-:W0:Y:S02]  /*01a0*/  SHFL.DOWN PT, R5, R8, 0x1, 0x1f ;  /* 0x08201f0008057f89 */ /* 0x000e2400000e0000 */
[----:B0-----:R-:W-:-:S05]  /*01b0*/  FADD R5, R8, R5 ;  /* 0x0000000508057221 */ /* 0x001fca0000000000 */
[----:B------:R0:W-:Y:S01]  /*01c0*/  @!P0 STS [R2], R5 ;  /* 0x0000000502008388 */ /* 0x0001e20000000800 */
[----:B------:R-:W-:Y:S06]  /*01d0*/  BAR.SYNC.DEFER_BLOCKING 0x0 ;  /* 0x0000000000007b1d */ /* 0x000fec0000010000 */
[----:B------:R-:W-:Y:S05]  /*01e0*/  @P1 EXIT ;  /* 0x000000000000194d */ /* 0x000fea0003800000 */
[----:B------:R-:W-:-:S06]  /*01f0*/  USHF.R.U32.HI UR4, URZ, 0x5, UR5 ;  /* 0x00000005ff047899 */ /* 0x000fcc0008011605 */
[----:B------:R-:W-:-:S13]  /*0200*/  ISETP.GE.U32.AND P0, PT, R10, UR4, PT ;  /* 0x000000040a007c0c */ /* 0x000fda000bf06070 */
[----:B0-----:R-:W0:Y:S01]  /*0210*/  @!P0 S2R R5, SR_CgaCtaId ;  /* 0x0000000000058919 */ /* 0x001e220000008800 */
[----:B------:R-:W-:-:S04]  /*0220*/  @!P0 MOV R2, 0x400 ;  /* 0x0000040000028802 */ /* 0x000fc80000000f00 */
[----:B0-----:R-:W-:Y:S02]  /*0230*/  @!P0 LEA R5, R5, R2, 0x18 ;  /* 0x0000000205058211 */ /* 0x001fe400078ec0ff */
[----:B------:R-:W-:Y:S02]  /*0240*/  MOV R2, RZ ;  /* 0x000000ff00027202 */ /* 0x000fe40000000f00 */
[----:B------:R-:W-:-:S05]  /*0250*/  @!P0 LEA R10, R10, R5, 0x2 ;  /* 0x000000050a0a8211 */ /* 0x000fca00078e10ff */
[----:B------:R-:W0:Y:S01]  /*0260*/  @!P0 LDS R2, [R10] ;  /* 0x000000000a028984 */ /* 0x000e220000000800 */
[----:B------:R-:W-:-:S03]  /*0270*/  ISETP.NE.AND P0, PT, R3, RZ, PT ;  /* 0x000000ff0300720c */ /* 0x000fc60003f05270 */
[----:B0-----:R-:W0:Y:S02]  /*0280*/  SHFL.DOWN PT, R5, R2, 0x10, 0x1f ;  /* 0x0a001f0002057f89 */ /* 0x001e2400000e0000 */
[----:B0-----:R-:W-:-:S05]  /*0290*/  FADD R5, R5, R2 ;  /* 0x0000000205057221 */ /* 0x001fca0000000000 */
[----:B------:R-:W0:Y:S02]  /*02a0*/  SHFL.DOWN PT, R4, R5, 0x8, 0x1f ;  /* 0x09001f0005047f89 */ /* 0x000e2400000e0000 */
[----:B0-----:R-:W-:-:S05]  /*02b0*/  FADD R4, R5, R4 ;  /* 0x0000000405047221 */ /* 0x001fca0000000000 */
[----:B------:R-:W0:Y:S02]  /*02c0*/  SHFL.DOWN PT, R7, R4, 0x4, 0x1f ;  /* 0x08801f0004077f89 */ /* 0x000e2400000e0000 */
[----:B0-----:R-:W-:-:S05]  /*02d0*/  FADD R7, R4, R7 ;  /* 0x0000000704077221 */ /* 0x001fca0000000000 */
[----:B------:R-:W0:Y:S02]  /*02e0*/  SHFL.DOWN PT, R6, R7, 0x2, 0x1f ;  /* 0x08401f0007067f89 */ /* 0x000e2400000e0000 */
[----:B0-----:R-:W-:-:S05]  /*02f0*/  FADD R6, R7, R6 ;  /* 0x0000000607067221 */ /* 0x001fca0000000000 */
[----:B------:R0:W1:Y:S01]  /*0300*/  SHFL.DOWN PT, R9, R6, 0x1, 0x1f ;  /* 0x08201f0006097f89 */ /* 0x00006200000e0000 */
[----:B------:R-:W-:Y:S05]  /*0310*/  @P0 EXIT ;  /* 0x000000000000094d */ /* 0x000fea0003800000 */
[----:B------:R-:W2:Y:S01]  /*0320*/  LDC.64 R2, c[0x0][0x388] ;  /* 0x0000e200ff027b82 */ /* 0x000ea20000000a00 */
[----:B-1----:R-:W-:Y:S01]  /*0330*/  FADD R9, R6, R9 ;  /* 0x0000000906097221 */ /* 0x002fe20000000000 */
[----:B--2---:R-:W-:-:S05]  /*0340*/  IMAD.WIDE.U32 R2, R0, 0x4, R2 ;  /* 0x0000000400027825 */ /* 0x004fca00078e0002 */
[----:B------:R-:W-:Y:S01]  /*0350*/  STG.E desc[UR6][R2.64], R9 ;  /* 0x0000000902007986 */ /* 0x000fe2000c101906 */
[----:B------:R-:W-:Y:S05]  /*0360*/  EXIT ;  /* 0x000000000000794d */ /* 0x000fea0003800000 */
.L_x_0:
[----:B------:R-:W-:-:S00]  /*0370*/  BRA `(.L_x_0) ;  /* 0xfffffffc00fc7947 */ /* 0x000fc0000383ffff */
[----:B------:R-:W-:-:S00]  /*0380*/  NOP ;  /* 0x0000000000007918 */ /* 0x000fc00000000000 */
[----:B------:R-:W-:-:S00]  /*0390*/  NOP ;  /* 0x0000000000007918 */ /* 0x000fc00000000000 */
[----:B------:R-:W-:-:S00]  /*03a0*/  NOP ;  /* 0x0000000000007918 */ /* 0x000fc00000000000 */
[----:B------:R-:W-:-:S00]  /*03b0*/  NOP ;  /* 0x0000000000007918 */ /* 0x000fc00000000000 */
[----:B------:R-:W-:-:S00]  /*03c0*/  NOP ;  /* 0x0000000000007918 */ /* 0x000fc00000000000 */
[----:B------:R-:W-:-:S00]  /*03d0*/  NOP ;  /* 0x0000000000007918 */ /* 0x000fc00000000000 */
[----:B------:R-:W-:-:S00]  /*03e0*/  NOP ;  /* 0x0000000000007918 */ /* 0x000fc00000000000 */
[----:B------:R-:W-:-:S00]  /*03f0*/  NOP ;  /* 0x0000000000007918 */ /* 0x000fc00000000000 */
.L_x_4:


//--------------------- .text._Z13reduce_sharedPKfPfi --------------------------
	.section	.text._Z13reduce_sharedPKfPfi,"ax",@progbits
	.align	128
        .global         _Z13reduce_sharedPKfPfi
        .type           _Z13reduce_sharedPKfPfi,@function
        .size           _Z13reduce_sharedPKfPfi,(.L_x_5 - _Z13reduce_sharedPKfPfi)
        .other          _Z13reduce_sharedPKfPfi,@"STO_CUDA_ENTRY STV_DEFAULT"
_Z13reduce_sharedPKfPfi:
.text._Z13reduce_sharedPKfPfi:
[----:B------:R-:W-:Y:S01]  /*0000*/  LDC R1, c[0x0][0x37c] ;  /* 0x0000df00ff017b82 */ /* 0x000fe20000000800 */
[----:B------:R-:W0:Y:S01]  /*0010*/  S2R R6, SR_TID.X ;  /* 0x0000000000067919 */ /* 0x000e220000002100 */
[----:B------:R-:W0:Y:S01]  /*0020*/  LDCU UR8, c[0x0][0x360] ;  /* 0x00006c00ff0877ac */ /* 0x000e220008000800 */
[----:B------:R-:W-:Y:S01]  /*0030*/  IMAD.MOV.U32 R4, RZ, RZ, RZ ;  /* 0x000000ffff047224 */ /* 0x000fe200078e00ff */
        /* <DEDUP_REMOVED lines=8> */
[----:B------:R-:W0:Y:S01]  /*00c0*/  S2UR UR5, SR_CgaCtaId ;  /* 0x00000000000579c3 */ /* 0x000e220000008800 */
[----:B------:R-:W-:Y:S01]  /*00d0*/  IMAD.U32 R0, RZ, RZ, UR8 ;  /* 0x00000008ff007e24 */ /* 0x000fe2000f8e00ff */
[----:B------:R-:W-:Y:S01]  /*00e0*/  UMOV UR4, 0x400 ;  /* 0x0000040000047882 */ /* 0x000fe20000000000 */
[----:B------:R-:W-:-:S03]  /*00f0*/  ISETP.NE.AND P0, PT, R6, RZ, PT ;  /* 0x000000ff0600720c */ /* 0x000fc60003f05270 */
[----:B------:R-:W-:Y:S01]  /*0100*/  ISETP.GE.U32.AND P1, PT, R0, 0x2, PT ;  /* 0x000000020000780c */ /* 0x000fe20003f26070 */
[----:B0-----:R-:W-:-:S06]  /*0110*/  ULEA UR4, UR5, UR4, 0x18 ;  /* 0x0000000405047291 */ /* 0x001fcc000f8ec0ff */
[----:B------:R-:W-:-:S05]  /*0120*/  LEA R5, R6, UR4, 0x2 ;  /* 0x0000000406057c11 */ /* 0x000fca000f8e10ff */
[----:B--2---:R0:W-:Y:S01]  /*0130*/  STS [R5], R4 ;  /* 0x0000000405007388 */ /* 0x0041e20000000800 */
[----:B------:R-:W-:Y:S06]  /*0140*/  BAR.SYNC.DEFER_BLOCKING 0x0 ;  /* 0x0000000000007b1d */ /* 0x000fec0000010000 */
[----:B------:R-:W-:Y:S05]  /*0150*/  @!P1 BRA `(.L_x_1) ;  /* 0x00000000002c9947 */ /* 0x000fea0003800000 */
.L_x_2:
[----:B------:R-:W-:-:S04]  /*0160*/  SHF.R.U32.HI R8, RZ, 0x1, R0 ;  /* 0x00000001ff087819 */ /* 0x000fc80000011600 */
[----:B------:R-:W-:-:S13]  /*0170*/  ISETP.GE.U32.AND P1, PT, R6, R8, PT ;  /* 0x000000080600720c */ /* 0x000fda0003f26070 */
[----:B------:R-:W-:Y:S01]  /*0180*/  @!P1 LEA R2, R8, R5, 0x2 ;  /* 0x0000000508029211 */ /* 0x000fe200078e10ff */
[----:B------:R-:W-:Y:S05]  /*0190*/  @!P1 LDS R3, [R5] ;  /* 0x0000000005039984 */ /* 0x000fea0000000800 */
[----:B------:R-:W0:Y:S02]  /*01a0*/  @!P1 LDS R2, [R2] ;  /* 0x0000000002029984 */ /* 0x000e240000000800 */
[----:B0-----:R-:W-:-:S05]  /*01b0*/  @!P1 FADD R4, R2, R3 ;  /* 0x0000000302049221 */ /* 0x001fca0000000000 */
[----:B------:R1:W-:Y:S01]  /*01c0*/  @!P1 STS [R5], R4 ;  /* 0x0000000405009388 */ /* 0x0003e20000000800 */
[----:B------:R-:W-:Y:S01]  /*01d0*/  BAR.SYNC.DEFER_BLOCKING 0x0 ;  /* 0x0000000000007b1d */ /* 0x000fe20000010000 */
[----:B------:R-:W-:Y:S01]  /*01e0*/  ISETP.GT.U32.AND P1, PT, R0, 0x3, PT ;  /* 0x000000030000780c */ /* 0x000fe20003f24070 */
[----:B------:R-:W-:-:S12]  /*01f0*/  IMAD.MOV.U32 R0, RZ, RZ, R8 ;  /* 0x000000ffff007224 */ /* 0x000fd800078e0008 */
[----:B-1----:R-:W-:Y:S05]  /*0200*/  @P1 BRA `(.L_x_2) ;  /* 0xfffffffc00d41947 */ /* 0x002fea000383ffff */
.L_x_1:
[----:B------:R-:W-:Y:S05]  /*0210*/  @P0 EXIT ;  /* 0x000000000000094d */ /* 0x000fea0003800000 */
[----:B------:R-:W1:Y:S01]  /*0220*/  S2UR UR5, SR_CgaCtaId ;  /* 0x00000000000579c3 */ /* 0x000e620000008800 */
[----:B------:R-:W-:-:S07]  /*0230*/  UMOV UR4, 0x400 ;  /* 0x0000040000047882 */ /* 0x000fce0000000000 */
[----:B------:R-:W2:Y:S01]  /*0240*/  LDC.64 R2, c[0x0][0x388] ;  /* 0x0000e200ff027b82 */ /* 0x000ea20000000a00 */
[----:B-1----:R-:W-:Y:S01]  /*0250*/  ULEA UR4, UR5, UR4, 0x18 ;  /* 0x0000000405047291 */ /* 0x002fe2000f8ec0ff */
[----:B--2---:R-:W-:-:S08]  /*0260*/  IMAD.WIDE.U32 R2, R7, 0x4, R2 ;  /* 0x0000000407027825 */ /* 0x004fd000078e0002 */
[----:B0-----:R-:W0:Y:S04]  /*0270*/  LDS R5, [UR4] ;  /* 0x00000004ff057984 */ /* 0x001e280008000800 */
[----:B0-----:R-:W-:Y:S01]  /*0280*/  STG.E desc[UR6][R2.64], R5 ;  /* 0x0000000502007986 */ /* 0x001fe2000c101906 */
[----:B------:R-:W-:Y:S05]  /*0290*/  EXIT ;  /* 0x000000000000794d */ /* 0x000fea0003800000 */
.L_x_3:
        /* <DEDUP_REMOVED lines=14> */
.L_x_5:


//--------------------- .nv.shared._Z19reduce_warp_shufflePKfPfi --------------------------
	.section	.nv.shared._Z19reduce_warp_shufflePKfPfi,"aw",@nobits
	.sectionflags	@""
	.align	4
.nv.shared._Z19reduce_warp_shufflePKfPfi:
	.zero		1056


//--------------------- .nv.shared.reserved.0     --------------------------
	.section	.nv.shared.reserved.0,"aw",@nobits
	.weak		__nv_reservedSMEM_offset_0_alias
	.size		__nv_reservedSMEM_offset_0_alias, 0, 64
	.other		__nv_reservedSMEM_offset_0_alias,@"STO_CUDA_RESERVED_SHARED STV_DEFAULT"
__nv_reservedSMEM_offset_0_alias:
	.zero		0
	.zero		64


//--------------------- .nv.shared._Z13reduce_sharedPKfPfi --------------------------
	.section	.nv.shared._Z13reduce_sharedPKfPfi,"aw",@nobits
	.sectionflags	@""
	.align	4
.nv.shared._Z13reduce_sharedPKfPfi:
	.zero		2048


//--------------------- .nv.constant0._Z19reduce_warp_shufflePKfPfi --------------------------
	.section	.nv.constant0._Z19reduce_warp_shufflePKfPfi,"a",@progbits
	.sectionflags	@""
	.align	4
.nv.constant0._Z19reduce_warp_shufflePKfPfi:
	.zero		916


//--------------------- .nv.constant0._Z13reduce_sharedPKfPfi --------------------------
	.section	.nv.constant0._Z13reduce_sharedPKfPfi,"a",@progbits
	.sectionflags	@""
	.align	4
.nv.constant0._Z13reduce_sharedPKfPfi:
	.zero		916


//--------------------- SYMBOLS --------------------------

	.type		.nv.reservedSmem.offset0,@object
	.size		.nv.reservedSmem.offset0,0x4
	.type		.nv.reservedSmem.cap,@object
	.size		.nv.reservedSmem.cap,0x4
